//
// Generated by NVIDIA NVVM Compiler
//
// Compiler Build ID: CL-36424714
// Cuda compilation tools, release 13.0, V13.0.88
// Based on NVVM 20.0.0
//

.version 9.0
.target sm_100
.address_size 64

	// .globl	_Z6KernelP11DataElement
.extern .func  (.param .b32 func_retval0) vprintf
(
	.param .b64 vprintf_param_0,
	.param .b64 vprintf_param_1
)
;
.global .align 1 .b8 $str[30] = {79, 110, 32, 100, 101, 118, 105, 99, 101, 58, 32, 110, 97, 109, 101, 61, 37, 115, 44, 32, 118, 97, 108, 117, 101, 61, 37, 100, 10};

.visible .entry _Z6KernelP11DataElement(
	.param .u64 .ptr .align 1 _Z6KernelP11DataElement_param_0
)
{
	.local .align 8 .b8 	__local_depot0[16];
	.reg .b64 	%SP;
	.reg .b64 	%SPL;
	.reg .b16 	%rs<2>;
	.reg .b32 	%r<6>;
	.reg .b64 	%rd<9>;

	mov.u64 	%SPL, __local_depot0;
	cvta.local.u64 	%SP, %SPL;
	ld.param.u64 	%rd1, [_Z6KernelP11DataElement_param_0];
	cvta.to.global.u64 	%rd2, %rd1;
	add.u64 	%rd3, %SP, 0;
	add.u64 	%rd4, %SPL, 0;
	ld.global.u64 	%rd5, [%rd2];
	ld.global.u32 	%r1, [%rd2+8];
	st.local.u64 	[%rd4], %rd5;
	st.local.u32 	[%rd4+8], %r1;
	mov.u64 	%rd6, $str;
	cvta.global.u64 	%rd7, %rd6;
	{ // callseq 0, 0
	.param .b64 param0;
	st.param.b64 	[param0], %rd7;
	.param .b64 param1;
	st.param.b64 	[param1], %rd3;
	.param .b32 retval0;
	call.uni (retval0), 
	vprintf, 
	(
	param0, 
	param1
	);
	ld.param.b32 	%r2, [retval0];
	} // callseq 0
	ld.global.u64 	%rd8, [%rd2];
	mov.b16 	%rs1, 100;
	st.u8 	[%rd8], %rs1;
	ld.global.u32 	%r4, [%rd2+8];
	add.s32 	%r5, %r4, 1;
	st.global.u32 	[%rd2+8], %r5;
	ret;

}


// ===== COMPILED SASS (sm_100) =====

	.target	sm_100

	.elftype	@"ET_EXEC"


//--------------------- .note.nv.tkinfo           --------------------------
	.section	.note.nv.tkinfo,"",@"SHT_NOTE"
	.sectionflags	@"SHF_NOTE_NV_TKINFO"
	.tkinfo
        /*0018*/ 	.word	0x00000002
        /*0030*/ 	.string	""
        /*0030*/ 	.string	"ptxas"
        /*0030*/ 	.string	"Cuda compilation tools, release 13.0, V13.0.88"
        /*0030*/ 	.string	"Build cuda_13.0.r13.0/compiler.36424714_0"
        /*0030*/ 	.string	"-arch sm_100 -m 64 "



//--------------------- .note.nv.cuinfo           --------------------------
	.section	.note.nv.cuinfo,"",@"SHT_NOTE"
	.sectionflags	@"SHF_NOTE_NV_CUINFO"
        /*0018*/ 	.short	0x0002
        /*001a*/ 	.short	0x0064
        /*001c*/ 	.short	0x0082
	.zero		2


//--------------------- .nv.info                  --------------------------
	.section	.nv.info,"",@"SHT_CUDA_INFO"
	.align	4


	//----- nvinfo : EIATTR_REGCOUNT
	.align		4
        /*0000*/ 	.byte	0x04, 0x2f
        /*0002*/ 	.short	(.L_2 - .L_1)
	.align		4
.L_1:
        /*0004*/ 	.word	index@(_Z6KernelP11DataElement)
        /*0008*/ 	.word	0x00000018


	//----- nvinfo : EIATTR_FRAME_SIZE
	.align		4
.L_2:
        /*000c*/ 	.byte	0x04, 0x11
        /*000e*/ 	.short	(.L_4 - .L_3)
	.align		4
.L_3:
        /*0010*/ 	.word	index@(_Z6KernelP11DataElement)
        /*0014*/ 	.word	0x00000010


	//----- nvinfo : EIATTR_MIN_STACK_SIZE
	.align		4
.L_4:
        /*0018*/ 	.byte	0x04, 0x12
        /*001a*/ 	.short	(.L_6 - .L_5)
	.align		4
.L_5:
        /*001c*/ 	.word	index@(_Z6KernelP11DataElement)
        /*0020*/ 	.word	0x00000010
.L_6:


//--------------------- .nv.compat                --------------------------
	.section	.nv.compat,"",@"SHT_CUDA_COMPAT_INFO"
	.align	4
        /*0000*/ 	.byte	0x02, 0x09, 0x00, 0x00, 0x02, 0x02, 0x01, 0x00, 0x02, 0x05, 0x05, 0x00, 0x03, 0x07, 0x01, 0x01
        /*0010*/ 	.byte	0x02, 0x03, 0x00, 0x00, 0x02, 0x06, 0x01, 0x00, 0x04, 0x0b, 0x08, 0x00, 0x09, 0x00, 0x00, 0x00
        /*0020*/ 	.byte	0x00, 0x00, 0x00, 0x00


//--------------------- .nv.info._Z6KernelP11DataElement --------------------------
	.section	.nv.info._Z6KernelP11DataElement,"",@"SHT_CUDA_INFO"
	.sectionflags	@""
	.align	4


	//----- nvinfo : EIATTR_CUDA_API_VERSION
	.align		4
        /*0000*/ 	.byte	0x04, 0x37
        /*0002*/ 	.short	(.L_8 - .L_7)
.L_7:
        /*0004*/ 	.word	0x00000082


	//----- nvinfo : EIATTR_KPARAM_INFO
	.align		4
.L_8:
        /*0008*/ 	.byte	0x04, 0x17
        /*000a*/ 	.short	(.L_10 - .L_9)
.L_9:
        /*000c*/ 	.word	0x00000000
        /*0010*/ 	.short	0x0000
        /*0012*/ 	.short	0x0000
        /*0014*/ 	.byte	0x00, 0xf5, 0x21, 0x00


	//----- nvinfo : EIATTR_SPARSE_MMA_MASK
	.align		4
.L_10:
        /*0018*/ 	.byte	0x03, 0x50
        /*001a*/ 	.short	0x0000


	//----- nvinfo : EIATTR_MAXREG_COUNT
	.align		4
        /*001c*/ 	.byte	0x03, 0x1b
        /*001e*/ 	.short	0x00ff


	//----- nvinfo : EIATTR_EXTERNS
	.align		4
        /*0020*/ 	.byte	0x04, 0x0f
        /*0022*/ 	.short	(.L_12 - .L_11)


	//   ....[0]....
	.align		4
.L_11:
        /*0024*/ 	.word	index@(vprintf)


	//----- nvinfo : EIATTR_MERCURY_ISA_VERSION
	.align		4
.L_12:
        /*0028*/ 	.byte	0x03, 0x5f
        /*002a*/ 	.short	0x0101


	//----- nvinfo : EIATTR_VRC_CTA_INIT_COUNT
	.align		4
        /*002c*/ 	.byte	0x02, 0x4a
	.zero		1
	.zero		1


	//----- nvinfo : EIATTR_SYSCALL_OFFSETS
	.align		4
        /*0030*/ 	.byte	0x04, 0x46
        /*0032*/ 	.short	(.L_14 - .L_13)


	//   ....[0]....
.L_13:
        /*0034*/ 	.word	0x00000120


	//----- nvinfo : EIATTR_EXIT_INSTR_OFFSETS
	.align		4
.L_14:
        /*0038*/ 	.byte	0x04, 0x1c
        /*003a*/ 	.short	(.L_16 - .L_15)


	//   ....[0]....
.L_15:
        /*003c*/ 	.word	0x000001a0


	//----- nvinfo : EIATTR_CBANK_PARAM_SIZE
	.align		4
.L_16:
        /*0040*/ 	.byte	0x03, 0x19
        /*0042*/ 	.short	0x0008


	//----- nvinfo : EIATTR_PARAM_CBANK
	.align		4
        /*0044*/ 	.byte	0x04, 0x0a
        /*0046*/ 	.short	(.L_18 - .L_17)
	.align		4
.L_17:
        /*0048*/ 	.word	index@(.nv.constant0._Z6KernelP11DataElement)
        /*004c*/ 	.short	0x0380
        /*004e*/ 	.short	0x0008


	//----- nvinfo : EIATTR_SW_WAR
	.align		4
.L_18:
        /*0050*/ 	.byte	0x04, 0x36
        /*0052*/ 	.short	(.L_20 - .L_19)
.L_19:
        /*0054*/ 	.word	0x00000008
.L_20:


//--------------------- .nv.callgraph             --------------------------
	.section	.nv.callgraph,"",@"SHT_CUDA_CALLGRAPH"
	.align	4
	.sectionentsize	8
	.align		4
        /*0000*/ 	.word	0x00000000
	.align		4
        /*0004*/ 	.word	0xffffffff
	.align		4
        /*0008*/ 	.word	index@(_Z6KernelP11DataElement)
	.align		4
        /*000c*/ 	.word	index@(vprintf)
	.align		4
        /*0010*/ 	.word	0x00000000
	.align		4
        /*0014*/ 	.word	0xfffffffe
	.align		4
        /*0018*/ 	.word	0x00000000
	.align		4
        /*001c*/ 	.word	0xfffffffd
	.align		4
        /*0020*/ 	.word	0x00000000
	.align		4
        /*0024*/ 	.word	0xfffffffc


//--------------------- .nv.constant4             --------------------------
	.section	.nv.constant4,"a",@progbits
	.align	8
	.align		8
.nv.constant4:
        /*0000*/ 	.dword	vprintf
	.align		8
        /*0008*/ 	.dword	$str


//--------------------- .text._Z6KernelP11DataElement --------------------------
	.section	.text._Z6KernelP11DataElement,"ax",@progbits
	.align	128
        .global         _Z6KernelP11DataElement
        .type           _Z6KernelP11DataElement,@function
        .size           _Z6KernelP11DataElement,(.L_x_2 - _Z6KernelP11DataElement)
        .other          _Z6KernelP11DataElement,@"STO_CUDA_ENTRY STV_DEFAULT"
_Z6KernelP11DataElement:
.text._Z6KernelP11DataElement:
[----:B------:R-:W0:Y:S08]  /*0000*/  LDC R1, c[0x0][0x37c] ;  /* 0x0000df00ff017b82 */ /* 0x000e300000000800 */
[----:B------:R-:W1:Y:S01]  /*0010*/  LDC.64 R2, c[0x0][0x380] ;  /* 0x0000e000ff027b82 */ /* 0x000e620000000a00 */
[----:B------:R-:W1:Y:S01]  /*0020*/  LDCU.64 UR36, c[0x0][0x358] ;  /* 0x00006b00ff2477ac */ /* 0x000e620008000a00 */
[----:B0-----:R-:W-:Y:S01]  /*0030*/  VIADD R1, R1, 0xfffffff0 ;  /* 0xfffffff001017836 */ /* 0x001fe20000000000 */
[----:B------:R-:W0:Y:S01]  /*0040*/  LDCU UR4, c[0x0][0x2f8] ;  /* 0x00005f00ff0477ac */ /* 0x000e220008000800 */
[----:B------:R-:W2:Y:S01]  /*0050*/  LDCU.64 UR6, c[0x4][0x8] ;  /* 0x01000100ff0677ac */ /* 0x000ea20008000a00 */
[----:B-1----:R-:W3:Y:S04]  /*0060*/  LDG.E.64 R8, desc[UR36][R2.64] ;  /* 0x0000002402087981 */ /* 0x002ee8000c1e1b00 */
[----:B------:R-:W4:Y:S01]  /*0070*/  LDG.E R0, desc[UR36][R2.64+0x8] ;  /* 0x0000082402007981 */ /* 0x000f22000c1e1900 */
[----:B------:R-:W-:Y:S01]  /*0080*/  MOV R10, 0x0 ;  /* 0x00000000000a7802 */ /* 0x000fe20000000f00 */
[----:B------:R-:W1:Y:S01]  /*0090*/  LDCU UR5, c[0x0][0x2fc] ;  /* 0x00005f80ff0577ac */ /* 0x000e620008000800 */
[----:B0-----:R-:W-:Y:S01]  /*00a0*/  IADD3 R6, P0, PT, R1, UR4, RZ ;  /* 0x0000000401067c10 */ /* 0x001fe2000ff1e0ff */
[----:B--2---:R-:W-:Y:S01]  /*00b0*/  IMAD.U32 R4, RZ, RZ, UR6 ;  /* 0x00000006ff047e24 */ /* 0x004fe2000f8e00ff */
[----:B------:R-:W-:-:S02]  /*00c0*/  MOV R5, UR7 ;  /* 0x0000000700057c02 */ /* 0x000fc40008000f00 */
[----:B------:R-:W0:Y:S01]  /*00d0*/  LDC.64 R10, c[0x4][R10] ;  /* 0x010000000a0a7b82 */ /* 0x000e220000000a00 */
[----:B-1----:R-:W-:Y:S01]  /*00e0*/  IMAD.X R7, RZ, RZ, UR5, P0 ;  /* 0x00000005ff077e24 */ /* 0x002fe200080e06ff */
[----:B---3--:R1:W-:Y:S04]  /*00f0*/  STL.64 [R1], R8 ;  /* 0x0000000801007387 */ /* 0x0083e80000100a00 */
[----:B0---4-:R1:W-:Y:S03]  /*0100*/  STL [R1+0x8], R0 ;  /* 0x0000080001007387 */ /* 0x0113e60000100800 */
[----:B------:R-:W-:-:S07]  /*0110*/  LEPC R20, `(.L_x_0) ;  /* 0x000000001014794e */ /* 0x000fce0000000000 */
[----:B-1----:R-:W-:Y:S05]  /*0120*/  CALL.ABS.NOINC R10 ;  /* 0x000000000a007343 */ /* 0x002fea0003c00000 */
.L_x_0:
[----:B------:R-:W0:Y:S02]  /*0130*/  LDC.64 R4, c[0x0][0x380] ;  /* 0x0000e000ff047b82 */ /* 0x000e240000000a00 */
[----:B0-----:R-:W2:Y:S01]  /*0140*/  LDG.E.64 R2, desc[UR36][R4.64] ;  /* 0x0000002404027981 */ /* 0x001ea2000c1e1b00 */
[----:B------:R-:W-:-:S05]  /*0150*/  HFMA2 R6, -RZ, RZ, 0, 5.9604644775390625e-06 ;  /* 0x00000064ff067431 */ /* 0x000fca00000001ff */
[----:B--2---:R-:W-:Y:S04]  /*0160*/  ST.E.U8 desc[UR36][R2.64], R6 ;  /* 0x0000000602007985 */ /* 0x004fe8000c101124 */
[----:B------:R-:W2:Y:S02]  /*0170*/  LDG.E R0, desc[UR36][R4.64+0x8] ;  /* 0x0000082404007981 */ /* 0x000ea4000c1e1900 */
[----:B--2---:R-:W-:-:S05]  /*0180*/  VIADD R7, R0, 0x1 ;  /* 0x0000000100077836 */ /* 0x004fca0000000000 */
[----:B------:R-:W-:Y:S01]  /*0190*/  STG.E desc[UR36][R4.64+0x8], R7 ;  /* 0x0000080704007986 */ /* 0x000fe2000c101924 */
[----:B------:R-:W-:Y:S05]  /*01a0*/  EXIT ;  /* 0x000000000000794d */ /* 0x000fea0003800000 */
.L_x_1:
[----:B------:R-:W-:-:S00]  /*01b0*/  BRA `(.L_x_1) ;  /* 0xfffffffc00fc7947 */ /* 0x000fc0000383ffff */
[----:B------:R-:W-:-:S00]  /*01c0*/  NOP ;  /* 0x0000000000007918 */ /* 0x000fc00000000000 */
        /* <DEDUP_REMOVED lines=11> */
.L_x_2:


//--------------------- .nv.global.init           --------------------------
	.section	.nv.global.init,"aw",@progbits
.nv.global.init:
	.type		$str,@object
	.size		$str,(.L_0 - $str)
$str:
        /*0000*/ 	.byte	0x4f, 0x6e, 0x20, 0x64, 0x65, 0x76, 0x69, 0x63, 0x65, 0x3a, 0x20, 0x6e, 0x61, 0x6d, 0x65, 0x3d
        /*0010*/ 	.byte	0x25, 0x73, 0x2c, 0x20, 0x76, 0x61, 0x6c, 0x75, 0x65, 0x3d, 0x25, 0x64, 0x0a, 0x00
.L_0:


//--------------------- .nv.shared.reserved.0     --------------------------
	.section	.nv.shared.reserved.0,"aw",@nobits
	.weak		__nv_reservedSMEM_offset_0_alias
	.size		__nv_reservedSMEM_offset_0_alias, 0, 64
	.other		__nv_reservedSMEM_offset_0_alias,@"STO_CUDA_RESERVED_SHARED STV_DEFAULT"
__nv_reservedSMEM_offset_0_alias:
	.zero		0
	.zero		64


//--------------------- .nv.constant0._Z6KernelP11DataElement --------------------------
	.section	.nv.constant0._Z6KernelP11DataElement,"a",@progbits
	.sectionflags	@""
	.align	4
.nv.constant0._Z6KernelP11DataElement:
	.zero		904


//--------------------- SYMBOLS --------------------------

	.type		.nv.reservedSmem.offset0,@object
	.size		.nv.reservedSmem.offset0,0x4
	.type		vprintf,@function
